	.headerflags	@"EF_CUDA_TEXMODE_UNIFIED EF_CUDA_64BIT_ADDRESS EF_CUDA_ACCELERATORS EF_CUDA_SM90 EF_CUDA_VIRTUAL_SM(EF_CUDA_SM90)"
	.elftype	@"ET_EXEC"


//--------------------- .nv.info                  --------------------------
	.section	.nv.info,"",@"SHT_CUDA_INFO"
	.align	4


	//----- nvinfo : EIATTR_REGCOUNT
	.align		4
        /*0000*/ 	.byte	0x04, 0x2f
        /*0002*/ 	.short	(.L_3 - .L_2)
	.align		4
.L_2:
        /*0004*/ 	.word	index@(triton_per_fused__weight_norm_interface_24)
        /*0008*/ 	.word	0x00000012


	//----- nvinfo : EIATTR_MIN_STACK_SIZE
	.align		4
.L_3:
        /*000c*/ 	.byte	0x04, 0x12
        /*000e*/ 	.short	(.L_5 - .L_4)
	.align		4
.L_4:
        /*0010*/ 	.word	index@(triton_per_fused__weight_norm_interface_24)
        /*0014*/ 	.word	0x00000000


	//----- nvinfo : EIATTR_FRAME_SIZE
	.align		4
.L_5:
        /*0018*/ 	.byte	0x04, 0x11
        /*001a*/ 	.short	(.L_7 - .L_6)
	.align		4
.L_6:
        /*001c*/ 	.word	index@(triton_per_fused__weight_norm_interface_24)
        /*0020*/ 	.word	0x00000000


	//----- nvinfo : EIATTR_MIN_STACK_SIZE
	.align		4
.L_7:
        /*0024*/ 	.byte	0x04, 0x12
        /*0026*/ 	.short	(.L_9 - .L_8)
	.align		4
.L_8:
        /*0028*/ 	.word	index@(triton_per_fused__weight_norm_interface_24)
        /*002c*/ 	.word	0x00000000
.L_9:


//--------------------- .nv.info.triton_per_fused__weight_norm_interface_24 --------------------------
	.section	.nv.info.triton_per_fused__weight_norm_interface_24,"",@"SHT_CUDA_INFO"
	.sectionflags	@""
	.align	4


	//----- nvinfo : EIATTR_CUDA_API_VERSION
	.align		4
        /*0000*/ 	.byte	0x04, 0x37
        /*0002*/ 	.short	(.L_11 - .L_10)
.L_10:
        /*0004*/ 	.word	0x0000007c


	//----- nvinfo : EIATTR_KPARAM_INFO
	.align		4
.L_11:
        /*0008*/ 	.byte	0x04, 0x17
        /*000a*/ 	.short	(.L_13 - .L_12)
.L_12:
        /*000c*/ 	.word	0x00000000
        /*0010*/ 	.short	0x0005
        /*0012*/ 	.short	0x0024
        /*0014*/ 	.byte	0x00, 0xf0, 0x11, 0x00


	//----- nvinfo : EIATTR_KPARAM_INFO
	.align		4
.L_13:
        /*0018*/ 	.byte	0x04, 0x17
        /*001a*/ 	.short	(.L_15 - .L_14)
.L_14:
        /*001c*/ 	.word	0x00000000
        /*0020*/ 	.short	0x0004
        /*0022*/ 	.short	0x0020
        /*0024*/ 	.byte	0x00, 0xf0, 0x11, 0x00


	//----- nvinfo : EIATTR_KPARAM_INFO
	.align		4
.L_15:
        /*0028*/ 	.byte	0x04, 0x17
        /*002a*/ 	.short	(.L_17 - .L_16)
.L_16:
        /*002c*/ 	.word	0x00000000
        /*0030*/ 	.short	0x0003
        /*0032*/ 	.short	0x0018
        /*0034*/ 	.byte	0x00, 0xf4, 0x21, 0x00


	//----- nvinfo : EIATTR_KPARAM_INFO
	.align		4
.L_17:
        /*0038*/ 	.byte	0x04, 0x17
        /*003a*/ 	.short	(.L_19 - .L_18)
.L_18:
        /*003c*/ 	.word	0x00000000
        /*0040*/ 	.short	0x0002
        /*0042*/ 	.short	0x0010
        /*0044*/ 	.byte	0x00, 0xf4, 0x21, 0x00


	//----- nvinfo : EIATTR_KPARAM_INFO
	.align		4
.L_19:
        /*0048*/ 	.byte	0x04, 0x17
        /*004a*/ 	.short	(.L_21 - .L_20)
.L_20:
        /*004c*/ 	.word	0x00000000
        /*0050*/ 	.short	0x0001
        /*0052*/ 	.short	0x0008
        /*0054*/ 	.byte	0x00, 0xf4, 0x21, 0x00


	//----- nvinfo : EIATTR_KPARAM_INFO
	.align		4
.L_21:
        /*0058*/ 	.byte	0x04, 0x17
        /*005a*/ 	.short	(.L_23 - .L_22)
.L_22:
        /*005c*/ 	.word	0x00000000
        /*0060*/ 	.short	0x0000
        /*0062*/ 	.short	0x0000
        /*0064*/ 	.byte	0x00, 0xf4, 0x21, 0x00


	//----- nvinfo : EIATTR_SPARSE_MMA_MASK
	.align		4
.L_23:
        /*0068*/ 	.byte	0x03, 0x50
        /*006a*/ 	.short	0x0000


	//----- nvinfo : EIATTR_MAXREG_COUNT
	.align		4
        /*006c*/ 	.byte	0x03, 0x1b
        /*006e*/ 	.short	0x00ff


	//----- nvinfo : EIATTR_COOP_GROUP_MASK_REGIDS
	.align		4
        /*0070*/ 	.byte	0x04, 0x29
        /*0072*/ 	.short	(.L_25 - .L_24)


	//   ....[0]....
.L_24:
        /*0074*/ 	.word	0xffffffff


	//   ....[1]....
        /*0078*/ 	.word	0xffffffff


	//   ....[2]....
        /*007c*/ 	.word	0xffffffff


	//----- nvinfo : EIATTR_COOP_GROUP_INSTR_OFFSETS
	.align		4
.L_25:
        /*0080*/ 	.byte	0x04, 0x28
        /*0082*/ 	.short	(.L_27 - .L_26)


	//   ....[0]....
.L_26:
        /*0084*/ 	.word	0x000001f0


	//   ....[1]....
        /*0088*/ 	.word	0x00000210


	//   ....[2]....
        /*008c*/ 	.word	0x00000230


	//----- nvinfo : EIATTR_EXIT_INSTR_OFFSETS
	.align		4
.L_27:
        /*0090*/ 	.byte	0x04, 0x1c
        /*0092*/ 	.short	(.L_29 - .L_28)


	//   ....[0]....
.L_28:
        /*0094*/ 	.word	0x000003d0


	//   ....[1]....
        /*0098*/ 	.word	0x000003f0


	//----- nvinfo : EIATTR_REQNTID
	.align		4
.L_29:
        /*009c*/ 	.byte	0x04, 0x10
        /*009e*/ 	.short	(.L_31 - .L_30)
.L_30:
        /*00a0*/ 	.word	0x00000040
        /*00a4*/ 	.word	0x00000001
        /*00a8*/ 	.word	0x00000001


	//----- nvinfo : EIATTR_CBANK_PARAM_SIZE
	.align		4
.L_31:
        /*00ac*/ 	.byte	0x03, 0x19
        /*00ae*/ 	.short	0x0028


	//----- nvinfo : EIATTR_PARAM_CBANK
	.align		4
        /*00b0*/ 	.byte	0x04, 0x0a
        /*00b2*/ 	.short	(.L_33 - .L_32)
	.align		4
.L_32:
        /*00b4*/ 	.word	index@(.nv.constant0.triton_per_fused__weight_norm_interface_24)
        /*00b8*/ 	.short	0x0210
        /*00ba*/ 	.short	0x0028


	//----- nvinfo : EIATTR_SW_WAR
	.align		4
.L_33:
        /*00bc*/ 	.byte	0x04, 0x36
        /*00be*/ 	.short	(.L_35 - .L_34)
.L_34:
        /*00c0*/ 	.word	0x00000008
.L_35:


//--------------------- .nv.callgraph             --------------------------
	.section	.nv.callgraph,"",@"SHT_CUDA_CALLGRAPH"
	.align	4
	.sectionentsize	8
	.align		4
        /*0000*/ 	.word	0x00000000
	.align		4
        /*0004*/ 	.word	0xffffffff
	.align		4
        /*0008*/ 	.word	0x00000000
	.align		4
        /*000c*/ 	.word	0xfffffffe
	.align		4
        /*0010*/ 	.word	0x00000000
	.align		4
        /*0014*/ 	.word	0xfffffffd
	.align		4
        /*0018*/ 	.word	0x00000000
	.align		4
        /*001c*/ 	.word	0xfffffffc


//--------------------- .nv.constant4             --------------------------
	.section	.nv.constant4,"a",@progbits
	.align	8
	.align		8
.nv.constant4:
        /*0000*/ 	.dword	_$_str
	.align		8
        /*0008*/ 	.dword	_$_str_$_2


//--------------------- .text.triton_per_fused__weight_norm_interface_24 --------------------------
	.section	.text.triton_per_fused__weight_norm_interface_24,"ax",@progbits
	.sectionflags	@"SHF_BARRIERS=1"
	.align	128
        .global         triton_per_fused__weight_norm_interface_24
        .type           triton_per_fused__weight_norm_interface_24,@function
        .size           triton_per_fused__weight_norm_interface_24,(.L_x_1 - triton_per_fused__weight_norm_interface_24)
        .other          triton_per_fused__weight_norm_interface_24,@"STO_CUDA_ENTRY STV_DEFAULT"
triton_per_fused__weight_norm_interface_24:
.text.triton_per_fused__weight_norm_interface_24:
[----:B------:R-:W0:Y:S02]  /*0000*/  LDC R1, c[0x0][0x28] ;  /* 0x00000a00ff017b82 */ /* 0x000e240000000800 */
[----:B------:R-:W1:Y:S01]  /*0010*/  S2R R3, SR_TID.X ;  /* 0x0000000000037919 */ /* 0x000e620000002100 */
[----:B------:R-:W2:Y:S01]  /*0020*/  LDC.64 R8, c[0x0][0x218] ;  /* 0x00008600ff087b82 */ /* 0x000ea20000000a00 */
[----:B------:R-:W-:Y:S01]  /*0030*/  CS2R R12, SRZ ;  /* 0x00000000000c7805 */ /* 0x000fe2000001ff00 */
[----:B------:R-:W-:Y:S01]  /*0040*/  ULDC.64 UR6, c[0x0][0x208] ;  /* 0x0000820000067ab9 */ /* 0x000fe20000000a00 */
[----:B------:R-:W3:Y:S05]  /*0050*/  S2R R0, SR_CTAID.X ;  /* 0x0000000000007919 */ /* 0x000eea0000002500 */
[----:B------:R-:W4:Y:S01]  /*0060*/  LDC.64 R10, c[0x0][0x220] ;  /* 0x00008800ff0a7b82 */ /* 0x000f220000000a00 */
[----:B-1----:R-:W-:Y:S01]  /*0070*/  SHF.R.U32.HI R5, RZ, 0x3, R3 ;  /* 0x00000003ff057819 */ /* 0x002fe20000011603 */
[----:B------:R-:W-:-:S02]  /*0080*/  IMAD.SHL.U32 R2, R3, 0x2, RZ ;  /* 0x0000000203027824 */ /* 0x000fc400078e00ff */
[----:B---3--:R-:W-:Y:S01]  /*0090*/  IMAD.SHL.U32 R0, R0, 0x8, RZ ;  /* 0x0000000800007824 */ /* 0x008fe200078e00ff */
[----:B------:R-:W-:Y:S02]  /*00a0*/  SGXT.U32 R5, R5, 0x3 ;  /* 0x000000030505781a */ /* 0x000fe40000000000 */
[----:B------:R-:W-:Y:S02]  /*00b0*/  LOP3.LUT R2, R2, 0xe, RZ, 0xc0, !PT ;  /* 0x0000000e02027812 */ /* 0x000fe400078ec0ff */
[----:B------:R-:W-:-:S04]  /*00c0*/  LOP3.LUT R7, R0, R5, RZ, 0xfc, !PT ;  /* 0x0000000500077212 */ /* 0x000fc800078efcff */
[C---:B------:R-:W-:Y:S02]  /*00d0*/  ISETP.GE.AND P1, PT, R7.reuse, 0x8, PT ;  /* 0x000000080700780c */ /* 0x040fe40003f26270 */
[----:B------:R-:W-:-:S05]  /*00e0*/  LEA R2, R7, R2, 0x4 ;  /* 0x0000000207027211 */ /* 0x000fca00078e20ff */
[----:B--2---:R-:W-:-:S06]  /*00f0*/  IMAD.WIDE R8, R2, 0x4, R8 ;  /* 0x0000000402087825 */ /* 0x004fcc00078e0208 */
[----:B------:R-:W2:Y:S01]  /*0100*/  @!P1 LDG.E.64 R12, desc[UR6][R8.64] ;  /* 0x00000006080c9981 */ /* 0x000ea2000c1e1b00 */
[----:B------:R-:W-:Y:S01]  /*0110*/  HFMA2.MMA R4, -RZ, RZ, 0, 0 ;  /* 0x00000000ff047435 */ /* 0x000fe200000001ff */
[----:B----4-:R-:W-:-:S09]  /*0120*/  IMAD.WIDE R10, R7, 0x4, R10 ;  /* 0x00000004070a7825 */ /* 0x010fd200078e020a */
[----:B------:R1:W3:Y:S01]  /*0130*/  @!P1 LDG.E.EL R4, desc[UR6][R10.64] ;  /* 0x000000060a049981 */ /* 0x0002e2000c2e1900 */
[----:B------:R-:W4:Y:S01]  /*0140*/  S2UR UR5, SR_CgaCtaId ;  /* 0x00000000000579c3 */ /* 0x000f220000008800 */
[----:B------:R-:W-:Y:S01]  /*0150*/  UMOV UR4, 0x400 ;  /* 0x0000040000047882 */ /* 0x000fe20000000000 */
[----:B------:R-:W-:-:S06]  /*0160*/  LOP3.LUT P0, RZ, R3, 0x38, RZ, 0xc0, !PT ;  /* 0x0000003803ff7812 */ /* 0x000fcc000780c0ff */
[----:B-1----:R-:W1:Y:S01]  /*0170*/  LDC.64 R10, c[0x0][0x210] ;  /* 0x00008400ff0a7b82 */ /* 0x002e620000000a00 */
[----:B----4-:R-:W-:-:S06]  /*0180*/  UPRMT UR4, UR5, 0x654, UR4 ;  /* 0x0000065405047896 */ /* 0x010fcc0008000004 */
[----:B------:R-:W-:Y:S02]  /*0190*/  LEA R5, R5, UR4, 0x2 ;  /* 0x0000000405057c11 */ /* 0x000fe4000f8e10ff */
[----:B--2---:R-:W-:Y:S02]  /*01a0*/  SEL R6, R13, RZ, !P1 ;  /* 0x000000ff0d067207 */ /* 0x004fe40004800000 */
[----:B------:R-:W-:-:S03]  /*01b0*/  SEL R7, R12, RZ, !P1 ;  /* 0x000000ff0c077207 */ /* 0x000fc60004800000 */
[----:B------:R-:W-:-:S04]  /*01c0*/  FMUL R12, R6, R6 ;  /* 0x00000006060c7220 */ /* 0x000fc80000400000 */
[----:B------:R-:W-:-:S05]  /*01d0*/  FFMA R12, R7, R7, R12 ;  /* 0x00000007070c7223 */ /* 0x000fca000000000c */
[----:B------:R-:W-:-:S05]  /*01e0*/  FSEL R12, R12, RZ, !P1 ;  /* 0x000000ff0c0c7208 */ /* 0x000fca0004800000 */
[----:B------:R-:W2:Y:S02]  /*01f0*/  SHFL.BFLY PT, R13, R12, 0x4, 0x1f ;  /* 0x0c801f000c0d7f89 */ /* 0x000ea400000e0000 */
[----:B--2---:R-:W-:-:S05]  /*0200*/  FADD R13, R12, R13 ;  /* 0x0000000d0c0d7221 */ /* 0x004fca0000000000 */
[----:B------:R-:W2:Y:S02]  /*0210*/  SHFL.BFLY PT, R8, R13, 0x2, 0x1f ;  /* 0x0c401f000d087f89 */ /* 0x000ea400000e0000 */
[----:B--2---:R-:W-:-:S05]  /*0220*/  FADD R9, R13, R8 ;  /* 0x000000080d097221 */ /* 0x004fca0000000000 */
[----:B------:R-:W2:Y:S02]  /*0230*/  SHFL.BFLY PT, R8, R9, 0x1, 0x1f ;  /* 0x0c201f0009087f89 */ /* 0x000ea400000e0000 */
[----:B--2---:R-:W-:Y:S01]  /*0240*/  FADD R14, R9, R8 ;  /* 0x00000008090e7221 */ /* 0x004fe20000000000 */
[----:B------:R-:W-:-:S03]  /*0250*/  LOP3.LUT R8, R3, 0x7, RZ, 0xc0, !PT ;  /* 0x0000000703087812 */ /* 0x000fc600078ec0ff */
[----:B------:R-:W2:Y:S01]  /*0260*/  MUFU.SQRT R13, R14 ;  /* 0x0000000e000d7308 */ /* 0x000ea20000002000 */
[----:B------:R4:W-:Y:S01]  /*0270*/  STS [R5], R14 ;  /* 0x0000000e05007388 */ /* 0x0009e20000000800 */
[----:B------:R-:W-:Y:S02]  /*0280*/  LEA R12, R8, UR4, 0x2 ;  /* 0x00000004080c7c11 */ /* 0x000fe4000f8e10ff */
[----:B------:R-:W5:Y:S08]  /*0290*/  LDC.64 R8, c[0x0][0x228] ;  /* 0x00008a00ff087b82 */ /* 0x000f700000000a00 */
[----:B------:R-:W-:Y:S01]  /*02a0*/  BAR.SYNC.DEFER_BLOCKING 0x0 ;  /* 0x0000000000007b1d */ /* 0x000fe20000010000 */
[----:B----4-:R-:W-:-:S02]  /*02b0*/  LOP3.LUT R5, R0, 0x7, R3, 0xf8, !PT ;  /* 0x0000000700057812 */ /* 0x010fc400078ef803 */
[----:B--2---:R-:W-:-:S03]  /*02c0*/  FSETP.GT.AND P2, PT, R13, 8.50705917302346158658e+37, PT ;  /* 0x7e8000000d00780b */ /* 0x004fc60003f44000 */
[----:B-1----:R-:W-:Y:S01]  /*02d0*/  IMAD.WIDE R10, R5, 0x4, R10 ;  /* 0x00000004050a7825 */ /* 0x002fe200078e020a */
[----:B------:R-:W-:Y:S02]  /*02e0*/  FSETP.GEU.AND P3, PT, R13, 1.175494350822287508e-38, PT ;  /* 0x008000000d00780b */ /* 0x000fe40003f6e000 */
[----:B------:R-:W-:-:S07]  /*02f0*/  ISETP.LT.AND P0, PT, R5, 0x8, !P0 ;  /* 0x000000080500780c */ /* 0x000fce0004701270 */
[----:B------:R-:W-:Y:S01]  /*0300*/  @P2 FMUL R13, R13, 0.25 ;  /* 0x3e8000000d0d2820 */ /* 0x000fe20000400000 */
[----:B------:R-:W1:Y:S01]  /*0310*/  LDS R12, [R12] ;  /* 0x000000000c0c7984 */ /* 0x000e620000000800 */
[----:B---3--:R-:W-:Y:S01]  /*0320*/  @P2 FMUL R4, R4, 0.25 ;  /* 0x3e80000004042820 */ /* 0x008fe20000400000 */
[----:B-----5:R-:W-:-:S04]  /*0330*/  IMAD.WIDE R8, R2, 0x4, R8 ;  /* 0x0000000402087825 */ /* 0x020fc800078e0208 */
[----:B------:R-:W-:Y:S01]  /*0340*/  @!P3 FMUL R13, R13, 16777216 ;  /* 0x4b8000000d0db820 */ /* 0x000fe20000400000 */
[----:B------:R-:W-:-:S05]  /*0350*/  @!P3 FMUL R4, R4, 16777216 ;  /* 0x4b8000000404b820 */ /* 0x000fca0000400000 */
[----:B------:R-:W2:Y:S02]  /*0360*/  MUFU.RCP R13, R13 ;  /* 0x0000000d000d7308 */ /* 0x000ea40000001000 */
[----:B--2---:R-:W-:-:S04]  /*0370*/  FMUL R4, R13, R4 ;  /* 0x000000040d047220 */ /* 0x004fc80000400000 */
[-C--:B------:R-:W-:Y:S01]  /*0380*/  FMUL R14, R7, R4.reuse ;  /* 0x00000004070e7220 */ /* 0x080fe20000400000 */
[----:B------:R-:W-:Y:S01]  /*0390*/  FMUL R15, R6, R4 ;  /* 0x00000004060f7220 */ /* 0x000fe20000400000 */
[----:B-1----:R-:W1:Y:S01]  /*03a0*/  MUFU.SQRT R3, R12 ;  /* 0x0000000c00037308 */ /* 0x002e620000002000 */
[----:B------:R-:W-:Y:S06]  /*03b0*/  BAR.SYNC.DEFER_BLOCKING 0x0 ;  /* 0x0000000000007b1d */ /* 0x000fec0000010000 */
[----:B-1----:R1:W-:Y:S01]  /*03c0*/  @P0 STG.E desc[UR6][R10.64], R3 ;  /* 0x000000030a000986 */ /* 0x0023e2000c101906 */
[----:B------:R-:W-:Y:S05]  /*03d0*/  @P1 EXIT ;  /* 0x000000000000194d */ /* 0x000fea0003800000 */
[----:B------:R-:W-:Y:S01]  /*03e0*/  STG.E.64 desc[UR6][R8.64], R14 ;  /* 0x0000000e08007986 */ /* 0x000fe2000c101b06 */
[----:B------:R-:W-:Y:S05]  /*03f0*/  EXIT ;  /* 0x000000000000794d */ /* 0x000fea0003800000 */
.L_x_0:
[----:B------:R-:W-:-:S00]  /*0400*/  BRA `(.L_x_0) ;  /* 0xfffffffc00fc7947 */ /* 0x000fc0000383ffff */
[----:B------:R-:W-:-:S00]  /*0410*/  NOP ;  /* 0x0000000000007918 */ /* 0x000fc00000000000 */
        /* <DEDUP_REMOVED lines=14> */
.L_x_1:


//--------------------- .nv.global.init           --------------------------
	.section	.nv.global.init,"aw",@progbits
.nv.global.init:
	.type		_$_str,@object
	.size		_$_str,(_$_str_$_2 - _$_str)
_$_str:
        /*0000*/ 	.byte	0x5f, 0x5f, 0x43, 0x55, 0x44, 0x41, 0x5f, 0x46, 0x54, 0x5a, 0x00
	.type		_$_str_$_2,@object
	.size		_$_str_$_2,(.L_1 - _$_str_$_2)
_$_str_$_2:
        /*000b*/ 	.byte	0x5f, 0x5f, 0x43, 0x55, 0x44, 0x41, 0x5f, 0x50, 0x52, 0x45, 0x43, 0x5f, 0x53, 0x51, 0x52, 0x54
        /*001b*/ 	.byte	0x00
.L_1:


//--------------------- .nv.shared.triton_per_fused__weight_norm_interface_24 --------------------------
	.section	.nv.shared.triton_per_fused__weight_norm_interface_24,"aw",@nobits
	.sectionflags	@""
	.align	16
	.zero		1024


//--------------------- .nv.constant0.triton_per_fused__weight_norm_interface_24 --------------------------
	.section	.nv.constant0.triton_per_fused__weight_norm_interface_24,"a",@progbits
	.sectionflags	@""
	.align	4
.nv.constant0.triton_per_fused__weight_norm_interface_24:
	.zero		568
